//
// Generated by NVIDIA NVVM Compiler
//
// Compiler Build ID: CL-36424714
// Cuda compilation tools, release 13.0, V13.0.88
// Based on NVVM 20.0.0
//

.version 9.0
.target sm_100
.address_size 64

	// .globl	_Z8distanceiPdPS_Pii
.func  (.param .b64 func_retval0) __internal_accurate_pow
(
	.param .b64 __internal_accurate_pow_param_0
)
;

.visible .entry _Z8distanceiPdPS_Pii(
	.param .u32 _Z8distanceiPdPS_Pii_param_0,
	.param .u64 .ptr .align 1 _Z8distanceiPdPS_Pii_param_1,
	.param .u64 .ptr .align 1 _Z8distanceiPdPS_Pii_param_2,
	.param .u64 .ptr .align 1 _Z8distanceiPdPS_Pii_param_3,
	.param .u32 _Z8distanceiPdPS_Pii_param_4
)
{
	.reg .pred 	%p<27>;
	.reg .b32 	%r<39>;
	.reg .b32 	%f<3>;
	.reg .b64 	%rd<17>;
	.reg .b64 	%fd<40>;

	ld.param.u64 	%rd6, [_Z8distanceiPdPS_Pii_param_1];
	ld.param.u64 	%rd7, [_Z8distanceiPdPS_Pii_param_2];
	ld.param.u64 	%rd8, [_Z8distanceiPdPS_Pii_param_3];
	ld.param.u32 	%r13, [_Z8distanceiPdPS_Pii_param_4];
	mov.u32 	%r14, %ctaid.x;
	mov.u32 	%r1, %ntid.x;
	mov.u32 	%r15, %tid.x;
	mad.lo.s32 	%r38, %r14, %r1, %r15;
	add.s32 	%r3, %r13, -1;
	setp.ge.u32 	%p2, %r38, %r3;
	@%p2 bra 	$L__BB0_13;
	cvta.to.global.u64 	%rd1, %rd7;
	mov.f64 	%fd14, 0d4000000000000000;
	{
	.reg .b32 %temp; 
	mov.b64 	{%temp, %r4}, %fd14;
	}
	and.b32  	%r5, %r4, 2146435072;
	setp.eq.s32 	%p3, %r5, 1062207488;
	setp.lt.s32 	%p4, %r4, 0;
	selp.b32 	%r6, 0, 2146435072, %p4;
	and.b32  	%r16, %r4, 2147483647;
	setp.ne.s32 	%p5, %r16, 1071644672;
	and.pred  	%p1, %p3, %p5;
	or.b32  	%r7, %r6, -2147483648;
	mov.u32 	%r17, %nctaid.x;
	mul.lo.s32 	%r8, %r1, %r17;
	cvta.to.global.u64 	%rd2, %rd8;
	cvta.to.global.u64 	%rd3, %rd6;
$L__BB0_2:
	setp.lt.s32 	%p6, %r4, 0;
	setp.eq.s32 	%p7, %r5, 1062207488;
	mul.wide.u32 	%rd9, %r38, 4;
	add.s64 	%rd10, %rd2, %rd9;
	ld.global.u32 	%r18, [%rd10];
	mul.wide.s32 	%rd11, %r18, 8;
	add.s64 	%rd12, %rd1, %rd11;
	ld.global.u64 	%rd4, [%rd12];
	ld.f64 	%fd15, [%rd4];
	ld.global.u32 	%r19, [%rd10+4];
	mul.wide.s32 	%rd13, %r19, 8;
	add.s64 	%rd14, %rd1, %rd13;
	ld.global.u64 	%rd5, [%rd14];
	ld.f64 	%fd16, [%rd5];
	sub.f64 	%fd1, %fd15, %fd16;
	{
	.reg .b32 %temp; 
	mov.b64 	{%temp, %r10}, %fd1;
	}
	abs.f64 	%fd2, %fd1;
	{ // callseq 0, 0
	.param .b64 param0;
	st.param.f64 	[param0], %fd2;
	.param .b64 retval0;
	call.uni (retval0), 
	__internal_accurate_pow, 
	(
	param0
	);
	ld.param.f64 	%fd17, [retval0];
	} // callseq 0
	setp.lt.s32 	%p9, %r10, 0;
	neg.f64 	%fd19, %fd17;
	selp.f64 	%fd20, %fd19, %fd17, %p7;
	selp.f64 	%fd21, %fd20, %fd17, %p9;
	setp.eq.f64 	%p10, %fd1, 0d0000000000000000;
	selp.b32 	%r20, %r10, 0, %p7;
	or.b32  	%r21, %r20, 2146435072;
	selp.b32 	%r22, %r21, %r20, %p6;
	mov.b32 	%r23, 0;
	mov.b64 	%fd22, {%r23, %r22};
	selp.f64 	%fd38, %fd22, %fd21, %p10;
	add.f64 	%fd23, %fd1, 0d4000000000000000;
	{
	.reg .b32 %temp; 
	mov.b64 	{%temp, %r24}, %fd23;
	}
	and.b32  	%r25, %r24, 2146435072;
	setp.ne.s32 	%p11, %r25, 2146435072;
	@%p11 bra 	$L__BB0_7;
	setp.num.f64 	%p12, %fd1, %fd1;
	@%p12 bra 	$L__BB0_5;
	mov.f64 	%fd24, 0d4000000000000000;
	add.rn.f64 	%fd38, %fd1, %fd24;
	bra.uni 	$L__BB0_7;
$L__BB0_5:
	setp.neu.f64 	%p13, %fd2, 0d7FF0000000000000;
	@%p13 bra 	$L__BB0_7;
	setp.lt.s32 	%p14, %r10, 0;
	selp.b32 	%r26, %r7, %r6, %p1;
	selp.b32 	%r27, %r26, %r6, %p14;
	mov.b32 	%r28, 0;
	mov.b64 	%fd38, {%r28, %r27};
$L__BB0_7:
	setp.lt.s32 	%p15, %r4, 0;
	setp.eq.s32 	%p16, %r5, 1062207488;
	setp.eq.f64 	%p18, %fd1, 0d3FF0000000000000;
	selp.f64 	%fd7, 0d3FF0000000000000, %fd38, %p18;
	ld.f64 	%fd25, [%rd4+8];
	ld.f64 	%fd26, [%rd5+8];
	sub.f64 	%fd8, %fd25, %fd26;
	{
	.reg .b32 %temp; 
	mov.b64 	{%temp, %r11}, %fd8;
	}
	abs.f64 	%fd9, %fd8;
	{ // callseq 1, 0
	.param .b64 param0;
	st.param.f64 	[param0], %fd9;
	.param .b64 retval0;
	call.uni (retval0), 
	__internal_accurate_pow, 
	(
	param0
	);
	ld.param.f64 	%fd27, [retval0];
	} // callseq 1
	setp.lt.s32 	%p19, %r11, 0;
	neg.f64 	%fd29, %fd27;
	selp.f64 	%fd30, %fd29, %fd27, %p16;
	selp.f64 	%fd31, %fd30, %fd27, %p19;
	setp.eq.f64 	%p20, %fd8, 0d0000000000000000;
	selp.b32 	%r29, %r11, 0, %p16;
	or.b32  	%r30, %r29, 2146435072;
	selp.b32 	%r31, %r30, %r29, %p15;
	mov.b32 	%r32, 0;
	mov.b64 	%fd32, {%r32, %r31};
	selp.f64 	%fd39, %fd32, %fd31, %p20;
	add.f64 	%fd33, %fd8, 0d4000000000000000;
	{
	.reg .b32 %temp; 
	mov.b64 	{%temp, %r33}, %fd33;
	}
	and.b32  	%r34, %r33, 2146435072;
	setp.ne.s32 	%p21, %r34, 2146435072;
	@%p21 bra 	$L__BB0_12;
	setp.num.f64 	%p22, %fd8, %fd8;
	@%p22 bra 	$L__BB0_10;
	mov.f64 	%fd34, 0d4000000000000000;
	add.rn.f64 	%fd39, %fd8, %fd34;
	bra.uni 	$L__BB0_12;
$L__BB0_10:
	setp.neu.f64 	%p23, %fd9, 0d7FF0000000000000;
	@%p23 bra 	$L__BB0_12;
	setp.lt.s32 	%p24, %r11, 0;
	selp.b32 	%r35, %r7, %r6, %p1;
	selp.b32 	%r36, %r35, %r6, %p24;
	mov.b32 	%r37, 0;
	mov.b64 	%fd39, {%r37, %r36};
$L__BB0_12:
	setp.eq.f64 	%p25, %fd8, 0d3FF0000000000000;
	selp.f64 	%fd35, 0d3FF0000000000000, %fd39, %p25;
	add.f64 	%fd36, %fd7, %fd35;
	cvt.rn.f32.f64 	%f1, %fd36;
	sqrt.rn.f32 	%f2, %f1;
	cvt.f64.f32 	%fd37, %f2;
	mul.wide.u32 	%rd15, %r38, 8;
	add.s64 	%rd16, %rd3, %rd15;
	st.global.f64 	[%rd16], %fd37;
	add.s32 	%r38, %r38, %r8;
	setp.lt.u32 	%p26, %r38, %r3;
	@%p26 bra 	$L__BB0_2;
$L__BB0_13:
	ret;

}
.func  (.param .b64 func_retval0) __internal_accurate_pow(
	.param .b64 __internal_accurate_pow_param_0
)
{
	.reg .pred 	%p<8>;
	.reg .b32 	%r<49>;
	.reg .b32 	%f<3>;
	.reg .b64 	%fd<109>;

	ld.param.f64 	%fd10, [__internal_accurate_pow_param_0];
	{
	.reg .b32 %temp; 
	mov.b64 	{%temp, %r46}, %fd10;
	}
	{
	.reg .b32 %temp; 
	mov.b64 	{%r45, %temp}, %fd10;
	}
	shr.u32 	%r47, %r46, 20;
	setp.gt.u32 	%p1, %r46, 1048575;
	@%p1 bra 	$L__BB1_2;
	mul.f64 	%fd11, %fd10, 0d4350000000000000;
	{
	.reg .b32 %temp; 
	mov.b64 	{%temp, %r46}, %fd11;
	}
	{
	.reg .b32 %temp; 
	mov.b64 	{%r45, %temp}, %fd11;
	}
	shr.u32 	%r16, %r46, 20;
	add.s32 	%r47, %r16, -54;
$L__BB1_2:
	add.s32 	%r48, %r47, -1023;
	and.b32  	%r17, %r46, -2146435073;
	or.b32  	%r18, %r17, 1072693248;
	mov.b64 	%fd107, {%r45, %r18};
	setp.lt.u32 	%p2, %r18, 1073127583;
	@%p2 bra 	$L__BB1_4;
	{
	.reg .b32 %temp; 
	mov.b64 	{%r19, %temp}, %fd107;
	}
	{
	.reg .b32 %temp; 
	mov.b64 	{%temp, %r20}, %fd107;
	}
	add.s32 	%r21, %r20, -1048576;
	mov.b64 	%fd107, {%r19, %r21};
	add.s32 	%r48, %r47, -1022;
$L__BB1_4:
	add.f64 	%fd12, %fd107, 0dBFF0000000000000;
	add.f64 	%fd13, %fd107, 0d3FF0000000000000;
	rcp.approx.ftz.f64 	%fd14, %fd13;
	neg.f64 	%fd15, %fd13;
	fma.rn.f64 	%fd16, %fd15, %fd14, 0d3FF0000000000000;
	fma.rn.f64 	%fd17, %fd16, %fd16, %fd16;
	fma.rn.f64 	%fd18, %fd17, %fd14, %fd14;
	mul.f64 	%fd19, %fd12, %fd18;
	fma.rn.f64 	%fd20, %fd12, %fd18, %fd19;
	mul.f64 	%fd21, %fd20, %fd20;
	fma.rn.f64 	%fd22, %fd21, 0d3EB0F5FF7D2CAFE2, 0d3ED0F5D241AD3B5A;
	fma.rn.f64 	%fd23, %fd22, %fd21, 0d3EF3B20A75488A3F;
	fma.rn.f64 	%fd24, %fd23, %fd21, 0d3F1745CDE4FAECD5;
	fma.rn.f64 	%fd25, %fd24, %fd21, 0d3F3C71C7258A578B;
	fma.rn.f64 	%fd26, %fd25, %fd21, 0d3F6249249242B910;
	fma.rn.f64 	%fd27, %fd26, %fd21, 0d3F89999999999DFB;
	sub.f64 	%fd28, %fd12, %fd20;
	add.f64 	%fd29, %fd28, %fd28;
	neg.f64 	%fd30, %fd20;
	fma.rn.f64 	%fd31, %fd30, %fd12, %fd29;
	mul.f64 	%fd32, %fd18, %fd31;
	fma.rn.f64 	%fd33, %fd21, %fd27, 0d3FB5555555555555;
	mov.f64 	%fd34, 0d3FB5555555555555;
	sub.f64 	%fd35, %fd34, %fd33;
	fma.rn.f64 	%fd36, %fd21, %fd27, %fd35;
	add.f64 	%fd37, %fd36, 0dBC46A4CB00B9E7B0;
	add.f64 	%fd38, %fd33, %fd37;
	sub.f64 	%fd39, %fd33, %fd38;
	add.f64 	%fd40, %fd37, %fd39;
	mul.rn.f64 	%fd41, %fd20, %fd20;
	neg.f64 	%fd42, %fd41;
	fma.rn.f64 	%fd43, %fd20, %fd20, %fd42;
	{
	.reg .b32 %temp; 
	mov.b64 	{%r22, %temp}, %fd32;
	}
	{
	.reg .b32 %temp; 
	mov.b64 	{%temp, %r23}, %fd32;
	}
	add.s32 	%r24, %r23, 1048576;
	mov.b64 	%fd44, {%r22, %r24};
	fma.rn.f64 	%fd45, %fd20, %fd44, %fd43;
	mul.rn.f64 	%fd46, %fd41, %fd20;
	neg.f64 	%fd47, %fd46;
	fma.rn.f64 	%fd48, %fd41, %fd20, %fd47;
	fma.rn.f64 	%fd49, %fd41, %fd32, %fd48;
	fma.rn.f64 	%fd50, %fd45, %fd20, %fd49;
	mul.rn.f64 	%fd51, %fd38, %fd46;
	neg.f64 	%fd52, %fd51;
	fma.rn.f64 	%fd53, %fd38, %fd46, %fd52;
	fma.rn.f64 	%fd54, %fd38, %fd50, %fd53;
	fma.rn.f64 	%fd55, %fd40, %fd46, %fd54;
	add.f64 	%fd56, %fd51, %fd55;
	sub.f64 	%fd57, %fd51, %fd56;
	add.f64 	%fd58, %fd55, %fd57;
	add.f64 	%fd59, %fd20, %fd56;
	sub.f64 	%fd60, %fd20, %fd59;
	add.f64 	%fd61, %fd56, %fd60;
	add.f64 	%fd62, %fd58, %fd61;
	add.f64 	%fd63, %fd32, %fd62;
	add.f64 	%fd64, %fd59, %fd63;
	sub.f64 	%fd65, %fd59, %fd64;
	add.f64 	%fd66, %fd63, %fd65;
	xor.b32  	%r25, %r48, -2147483648;
	mov.b32 	%r26, 1127219200;
	mov.b64 	%fd67, {%r25, %r26};
	mov.b32 	%r27, -2147483648;
	mov.b64 	%fd68, {%r27, %r26};
	sub.f64 	%fd69, %fd67, %fd68;
	fma.rn.f64 	%fd70, %fd69, 0d3FE62E42FEFA39EF, %fd64;
	fma.rn.f64 	%fd71, %fd69, 0dBFE62E42FEFA39EF, %fd70;
	sub.f64 	%fd72, %fd71, %fd64;
	sub.f64 	%fd73, %fd66, %fd72;
	fma.rn.f64 	%fd74, %fd69, 0d3C7ABC9E3B39803F, %fd73;
	add.f64 	%fd75, %fd70, %fd74;
	sub.f64 	%fd76, %fd70, %fd75;
	add.f64 	%fd77, %fd74, %fd76;
	mov.f64 	%fd78, 0d4000000000000000;
	{
	.reg .b32 %temp; 
	mov.b64 	{%temp, %r28}, %fd78;
	}
	{
	.reg .b32 %temp; 
	mov.b64 	{%r29, %temp}, %fd78;
	}
	shl.b32 	%r30, %r28, 1;
	setp.gt.u32 	%p3, %r30, -33554433;
	and.b32  	%r31, %r28, -15728641;
	selp.b32 	%r32, %r31, %r28, %p3;
	mov.b64 	%fd79, {%r29, %r32};
	mul.rn.f64 	%fd80, %fd75, %fd79;
	neg.f64 	%fd81, %fd80;
	fma.rn.f64 	%fd82, %fd75, %fd79, %fd81;
	fma.rn.f64 	%fd83, %fd77, %fd79, %fd82;
	add.f64 	%fd4, %fd80, %fd83;
	sub.f64 	%fd84, %fd80, %fd4;
	add.f64 	%fd5, %fd83, %fd84;
	fma.rn.f64 	%fd85, %fd4, 0d3FF71547652B82FE, 0d4338000000000000;
	{
	.reg .b32 %temp; 
	mov.b64 	{%r13, %temp}, %fd85;
	}
	mov.f64 	%fd86, 0dC338000000000000;
	add.rn.f64 	%fd87, %fd85, %fd86;
	fma.rn.f64 	%fd88, %fd87, 0dBFE62E42FEFA39EF, %fd4;
	fma.rn.f64 	%fd89, %fd87, 0dBC7ABC9E3B39803F, %fd88;
	fma.rn.f64 	%fd90, %fd89, 0d3E5ADE1569CE2BDF, 0d3E928AF3FCA213EA;
	fma.rn.f64 	%fd91, %fd90, %fd89, 0d3EC71DEE62401315;
	fma.rn.f64 	%fd92, %fd91, %fd89, 0d3EFA01997C89EB71;
	fma.rn.f64 	%fd93, %fd92, %fd89, 0d3F2A01A014761F65;
	fma.rn.f64 	%fd94, %fd93, %fd89, 0d3F56C16C1852B7AF;
	fma.rn.f64 	%fd95, %fd94, %fd89, 0d3F81111111122322;
	fma.rn.f64 	%fd96, %fd95, %fd89, 0d3FA55555555502A1;
	fma.rn.f64 	%fd97, %fd96, %fd89, 0d3FC5555555555511;
	fma.rn.f64 	%fd98, %fd97, %fd89, 0d3FE000000000000B;
	fma.rn.f64 	%fd99, %fd98, %fd89, 0d3FF0000000000000;
	fma.rn.f64 	%fd100, %fd99, %fd89, 0d3FF0000000000000;
	{
	.reg .b32 %temp; 
	mov.b64 	{%r14, %temp}, %fd100;
	}
	{
	.reg .b32 %temp; 
	mov.b64 	{%temp, %r15}, %fd100;
	}
	shl.b32 	%r33, %r13, 20;
	add.s32 	%r34, %r33, %r15;
	mov.b64 	%fd108, {%r14, %r34};
	{
	.reg .b32 %temp; 
	mov.b64 	{%temp, %r35}, %fd4;
	}
	mov.b32 	%f2, %r35;
	abs.f32 	%f1, %f2;
	setp.lt.f32 	%p4, %f1, 0f4086232B;
	@%p4 bra 	$L__BB1_7;
	setp.lt.f64 	%p5, %fd4, 0d0000000000000000;
	add.f64 	%fd101, %fd4, 0d7FF0000000000000;
	selp.f64 	%fd108, 0d0000000000000000, %fd101, %p5;
	setp.geu.f32 	%p6, %f1, 0f40874800;
	@%p6 bra 	$L__BB1_7;
	shr.u32 	%r36, %r13, 31;
	add.s32 	%r37, %r13, %r36;
	shr.s32 	%r38, %r37, 1;
	shl.b32 	%r39, %r38, 20;
	add.s32 	%r40, %r15, %r39;
	mov.b64 	%fd102, {%r14, %r40};
	sub.s32 	%r41, %r13, %r38;
	shl.b32 	%r42, %r41, 20;
	add.s32 	%r43, %r42, 1072693248;
	mov.b32 	%r44, 0;
	mov.b64 	%fd103, {%r44, %r43};
	mul.f64 	%fd108, %fd103, %fd102;
$L__BB1_7:
	abs.f64 	%fd104, %fd108;
	setp.eq.f64 	%p7, %fd104, 0d7FF0000000000000;
	fma.rn.f64 	%fd105, %fd108, %fd5, %fd108;
	selp.f64 	%fd106, %fd108, %fd105, %p7;
	st.param.f64 	[func_retval0], %fd106;
	ret;

}


// ===== COMPILED SASS (sm_100) =====

	.target	sm_100

	.elftype	@"ET_EXEC"


//--------------------- .note.nv.tkinfo           --------------------------
	.section	.note.nv.tkinfo,"",@"SHT_NOTE"
	.sectionflags	@"SHF_NOTE_NV_TKINFO"
	.tkinfo
        /*0018*/ 	.word	0x00000002
        /*0030*/ 	.string	""
        /*0030*/ 	.string	"ptxas"
        /*0030*/ 	.string	"Cuda compilation tools, release 13.0, V13.0.88"
        /*0030*/ 	.string	"Build cuda_13.0.r13.0/compiler.36424714_0"
        /*0030*/ 	.string	"-arch sm_100 -m 64 "



//--------------------- .note.nv.cuinfo           --------------------------
	.section	.note.nv.cuinfo,"",@"SHT_NOTE"
	.sectionflags	@"SHF_NOTE_NV_CUINFO"
        /*0018*/ 	.short	0x0002
        /*001a*/ 	.short	0x0064
        /*001c*/ 	.short	0x0082
	.zero		2


//--------------------- .nv.info                  --------------------------
	.section	.nv.info,"",@"SHT_CUDA_INFO"
	.align	4


	//----- nvinfo : EIATTR_REGCOUNT
	.align		4
        /*0000*/ 	.byte	0x04, 0x2f
        /*0002*/ 	.short	(.L_1 - .L_0)
	.align		4
.L_0:
        /*0004*/ 	.word	index@(_Z8distanceiPdPS_Pii)
        /*0008*/ 	.word	0x00000028


	//----- nvinfo : EIATTR_FRAME_SIZE
	.align		4
.L_1:
        /*000c*/ 	.byte	0x04, 0x11
        /*000e*/ 	.short	(.L_3 - .L_2)
	.align		4
.L_2:
        /*0010*/ 	.word	index@($_Z8distanceiPdPS_Pii$__internal_accurate_pow)
        /*0014*/ 	.word	0x00000000


	//----- nvinfo : EIATTR_FRAME_SIZE
	.align		4
.L_3:
        /*0018*/ 	.byte	0x04, 0x11
        /*001a*/ 	.short	(.L_5 - .L_4)
	.align		4
.L_4:
        /*001c*/ 	.word	index@($__internal_0_$__cuda_sm20_sqrt_rn_f32_slowpath)
        /*0020*/ 	.word	0x00000000


	//----- nvinfo : EIATTR_FRAME_SIZE
	.align		4
.L_5:
        /*0024*/ 	.byte	0x04, 0x11
        /*0026*/ 	.short	(.L_7 - .L_6)
	.align		4
.L_6:
        /*0028*/ 	.word	index@(_Z8distanceiPdPS_Pii)
        /*002c*/ 	.word	0x00000000


	//----- nvinfo : EIATTR_MIN_STACK_SIZE
	.align		4
.L_7:
        /*0030*/ 	.byte	0x04, 0x12
        /*0032*/ 	.short	(.L_9 - .L_8)
	.align		4
.L_8:
        /*0034*/ 	.word	index@(_Z8distanceiPdPS_Pii)
        /*0038*/ 	.word	0x00000000
.L_9:


//--------------------- .nv.compat                --------------------------
	.section	.nv.compat,"",@"SHT_CUDA_COMPAT_INFO"
	.align	4
        /*0000*/ 	.byte	0x02, 0x09, 0x00, 0x00, 0x02, 0x02, 0x01, 0x00, 0x02, 0x05, 0x05, 0x00, 0x03, 0x07, 0x01, 0x01
        /*0010*/ 	.byte	0x02, 0x03, 0x00, 0x00, 0x02, 0x06, 0x01, 0x00, 0x04, 0x0b, 0x08, 0x00, 0x01, 0x00, 0x00, 0x00
        /*0020*/ 	.byte	0x00, 0x00, 0x00, 0x00


//--------------------- .nv.info._Z8distanceiPdPS_Pii --------------------------
	.section	.nv.info._Z8distanceiPdPS_Pii,"",@"SHT_CUDA_INFO"
	.sectionflags	@""
	.align	4


	//----- nvinfo : EIATTR_CUDA_API_VERSION
	.align		4
        /*0000*/ 	.byte	0x04, 0x37
        /*0002*/ 	.short	(.L_11 - .L_10)
.L_10:
        /*0004*/ 	.word	0x00000082


	//----- nvinfo : EIATTR_KPARAM_INFO
	.align		4
.L_11:
        /*0008*/ 	.byte	0x04, 0x17
        /*000a*/ 	.short	(.L_13 - .L_12)
.L_12:
        /*000c*/ 	.word	0x00000000
        /*0010*/ 	.short	0x0004
        /*0012*/ 	.short	0x0020
        /*0014*/ 	.byte	0x00, 0xf0, 0x11, 0x00


	//----- nvinfo : EIATTR_KPARAM_INFO
	.align		4
.L_13:
        /*0018*/ 	.byte	0x04, 0x17
        /*001a*/ 	.short	(.L_15 - .L_14)
.L_14:
        /*001c*/ 	.word	0x00000000
        /*0020*/ 	.short	0x0003
        /*0022*/ 	.short	0x0018
        /*0024*/ 	.byte	0x00, 0xf5, 0x21, 0x00


	//----- nvinfo : EIATTR_KPARAM_INFO
	.align		4
.L_15:
        /*0028*/ 	.byte	0x04, 0x17
        /*002a*/ 	.short	(.L_17 - .L_16)
.L_16:
        /*002c*/ 	.word	0x00000000
        /*0030*/ 	.short	0x0002
        /*0032*/ 	.short	0x0010
        /*0034*/ 	.byte	0x00, 0xf5, 0x21, 0x00


	//----- nvinfo : EIATTR_KPARAM_INFO
	.align		4
.L_17:
        /*0038*/ 	.byte	0x04, 0x17
        /*003a*/ 	.short	(.L_19 - .L_18)
.L_18:
        /*003c*/ 	.word	0x00000000
        /*0040*/ 	.short	0x0001
        /*0042*/ 	.short	0x0008
        /*0044*/ 	.byte	0x00, 0xf5, 0x21, 0x00


	//----- nvinfo : EIATTR_KPARAM_INFO
	.align		4
.L_19:
        /*0048*/ 	.byte	0x04, 0x17
        /*004a*/ 	.short	(.L_21 - .L_20)
.L_20:
        /*004c*/ 	.word	0x00000000
        /*0050*/ 	.short	0x0000
        /*0052*/ 	.short	0x0000
        /*0054*/ 	.byte	0x00, 0xf0, 0x11, 0x00


	//----- nvinfo : EIATTR_SPARSE_MMA_MASK
	.align		4
.L_21:
        /*0058*/ 	.byte	0x03, 0x50
        /*005a*/ 	.short	0x0000


	//----- nvinfo : EIATTR_MAXREG_COUNT
	.align		4
        /*005c*/ 	.byte	0x03, 0x1b
        /*005e*/ 	.short	0x00ff


	//----- nvinfo : EIATTR_MERCURY_ISA_VERSION
	.align		4
        /*0060*/ 	.byte	0x03, 0x5f
        /*0062*/ 	.short	0x0101


	//----- nvinfo : EIATTR_VRC_CTA_INIT_COUNT
	.align		4
        /*0064*/ 	.byte	0x02, 0x4a
	.zero		1
	.zero		1


	//----- nvinfo : EIATTR_EXIT_INSTR_OFFSETS
	.align		4
        /*0068*/ 	.byte	0x04, 0x1c
        /*006a*/ 	.short	(.L_23 - .L_22)


	//   ....[0]....
.L_22:
        /*006c*/ 	.word	0x00000080


	//   ....[1]....
        /*0070*/ 	.word	0x00000620


	//----- nvinfo : EIATTR_CRS_STACK_SIZE
	.align		4
.L_23:
        /*0074*/ 	.byte	0x04, 0x1e
        /*0076*/ 	.short	(.L_25 - .L_24)
.L_24:
        /*0078*/ 	.word	0x00000000


	//----- nvinfo : EIATTR_CBANK_PARAM_SIZE
	.align		4
.L_25:
        /*007c*/ 	.byte	0x03, 0x19
        /*007e*/ 	.short	0x0024


	//----- nvinfo : EIATTR_PARAM_CBANK
	.align		4
        /*0080*/ 	.byte	0x04, 0x0a
        /*0082*/ 	.short	(.L_27 - .L_26)
	.align		4
.L_26:
        /*0084*/ 	.word	index@(.nv.constant0._Z8distanceiPdPS_Pii)
        /*0088*/ 	.short	0x0380
        /*008a*/ 	.short	0x0024


	//----- nvinfo : EIATTR_SW_WAR
	.align		4
.L_27:
        /*008c*/ 	.byte	0x04, 0x36
        /*008e*/ 	.short	(.L_29 - .L_28)
.L_28:
        /*0090*/ 	.word	0x00000008
.L_29:


//--------------------- .nv.callgraph             --------------------------
	.section	.nv.callgraph,"",@"SHT_CUDA_CALLGRAPH"
	.align	4
	.sectionentsize	8
	.align		4
        /*0000*/ 	.word	0x00000000
	.align		4
        /*0004*/ 	.word	0xffffffff
	.align		4
        /*0008*/ 	.word	0x00000000
	.align		4
        /*000c*/ 	.word	0xfffffffe
	.align		4
        /*0010*/ 	.word	0x00000000
	.align		4
        /*0014*/ 	.word	0xfffffffd
	.align		4
        /*0018*/ 	.word	0x00000000
	.align		4
        /*001c*/ 	.word	0xfffffffc


//--------------------- .text._Z8distanceiPdPS_Pii --------------------------
	.section	.text._Z8distanceiPdPS_Pii,"ax",@progbits
	.align	128
        .global         _Z8distanceiPdPS_Pii
        .type           _Z8distanceiPdPS_Pii,@function
        .size           _Z8distanceiPdPS_Pii,(.L_x_14 - _Z8distanceiPdPS_Pii)
        .other          _Z8distanceiPdPS_Pii,@"STO_CUDA_ENTRY STV_DEFAULT"
_Z8distanceiPdPS_Pii:
.text._Z8distanceiPdPS_Pii:
[----:B------:R-:W-:Y:S01]  /*0000*/  LDC R1, c[0x0][0x37c] ;  /* 0x0000df00ff017b82 */ /* 0x000fe20000000800 */
[----:B------:R-:W0:Y:S07]  /*0010*/  S2R R2, SR_TID.X ;  /* 0x0000000000027919 */ /* 0x000e2e0000002100 */
[----:B------:R-:W0:Y:S01]  /*0020*/  S2UR UR5, SR_CTAID.X ;  /* 0x00000000000579c3 */ /* 0x000e220000002500 */
[----:B------:R-:W1:Y:S07]  /*0030*/  LDCU UR4, c[0x0][0x3a0] ;  /* 0x00007400ff0477ac */ /* 0x000e6e0008000800 */
[----:B------:R-:W0:Y:S01]  /*0040*/  LDC R3, c[0x0][0x360] ;  /* 0x0000d800ff037b82 */ /* 0x000e220000000800 */
[----:B-1----:R-:W-:Y:S01]  /*0050*/  UIADD3 UR4, UPT, UPT, UR4, -0x1, URZ ;  /* 0xffffffff04047890 */ /* 0x002fe2000fffe0ff */
[----:B0-----:R-:W-:-:S05]  /*0060*/  IMAD R2, R3, UR5, R2 ;  /* 0x0000000503027c24 */ /* 0x001fca000f8e0202 */
[----:B------:R-:W-:-:S13]  /*0070*/  ISETP.GE.U32.AND P0, PT, R2, UR4, PT ;  /* 0x0000000402007c0c */ /* 0x000fda000bf06070 */
[----:B------:R-:W-:Y:S05]  /*0080*/  @P0 EXIT ;  /* 0x000000000000094d */ /* 0x000fea0003800000 */
[----:B------:R-:W0:Y:S01]  /*0090*/  LDC.64 R14, c[0x0][0x388] ;  /* 0x0000e200ff0e7b82 */ /* 0x000e220000000a00 */
[----:B------:R-:W1:Y:S01]  /*00a0*/  LDCU UR5, c[0x0][0x370] ;  /* 0x00006e00ff0577ac */ /* 0x000e620008000800 */
[----:B------:R-:W2:Y:S06]  /*00b0*/  LDCU.64 UR6, c[0x0][0x358] ;  /* 0x00006b00ff0677ac */ /* 0x000eac0008000a00 */
[----:B------:R-:W3:Y:S08]  /*00c0*/  LDC.64 R12, c[0x0][0x390] ;  /* 0x0000e400ff0c7b82 */ /* 0x000ef00000000a00 */
[----:B------:R-:W4:Y:S01]  /*00d0*/  LDC.64 R10, c[0x0][0x398] ;  /* 0x0000e600ff0a7b82 */ /* 0x000f220000000a00 */
[----:B-1----:R-:W-:-:S07]  /*00e0*/  IMAD R3, R3, UR5, RZ ;  /* 0x0000000503037c24 */ /* 0x002fce000f8e02ff */
.L_x_9:
[----:B----4-:R-:W-:-:S05]  /*00f0*/  IMAD.WIDE.U32 R16, R2, 0x4, R10 ;  /* 0x0000000402107825 */ /* 0x010fca00078e000a */
[----:B--2---:R-:W3:Y:S04]  /*0100*/  LDG.E R9, desc[UR6][R16.64] ;  /* 0x0000000610097981 */ /* 0x004ee8000c1e1900 */
[----:B-1----:R-:W2:Y:S01]  /*0110*/  LDG.E R7, desc[UR6][R16.64+0x4] ;  /* 0x0000040610077981 */ /* 0x002ea2000c1e1900 */
[----:B---3--:R-:W-:-:S04]  /*0120*/  IMAD.WIDE R8, R9, 0x8, R12 ;  /* 0x0000000809087825 */ /* 0x008fc800078e020c */
[----:B--2---:R-:W-:Y:S02]  /*0130*/  IMAD.WIDE R6, R7, 0x8, R12 ;  /* 0x0000000807067825 */ /* 0x004fe400078e020c */
[----:B------:R-:W2:Y:S04]  /*0140*/  LDG.E.64 R8, desc[UR6][R8.64] ;  /* 0x0000000608087981 */ /* 0x000ea8000c1e1b00 */
[----:B------:R-:W3:Y:S04]  /*0150*/  LDG.E.64 R6, desc[UR6][R6.64] ;  /* 0x0000000606067981 */ /* 0x000ee8000c1e1b00 */
[----:B--2---:R-:W2:Y:S04]  /*0160*/  LD.E.64 R4, desc[UR6][R8.64] ;  /* 0x0000000608047980 */ /* 0x004ea8000c101b00 */
[----:B---3--:R-:W2:Y:S01]  /*0170*/  LD.E.64 R18, desc[UR6][R6.64] ;  /* 0x0000000606127980 */ /* 0x008ea2000c101b00 */
[----:B------:R-:W-:Y:S01]  /*0180*/  BSSY.RECONVERGENT B0, `(.L_x_0) ;  /* 0x0000006000007945 */ /* 0x000fe20003800200 */
[----:B------:R-:W-:Y:S01]  /*0190*/  MOV R0, 0x1e0 ;  /* 0x000001e000007802 */ /* 0x000fe20000000f00 */
[----:B--2---:R-:W-:-:S08]  /*01a0*/  DADD R4, R4, -R18 ;  /* 0x0000000004047229 */ /* 0x004fd00000000812 */
[----:B------:R-:W-:-:S10]  /*01b0*/  DADD R34, -RZ, |R4| ;  /* 0x00000000ff227229 */ /* 0x000fd40000000504 */
[----:B------:R-:W-:-:S07]  /*01c0*/  IMAD.MOV.U32 R20, RZ, RZ, R34 ;  /* 0x000000ffff147224 */ /* 0x000fce00078e0022 */
[----:B0-----:R-:W-:Y:S05]  /*01d0*/  CALL.REL.NOINC `($_Z8distanceiPdPS_Pii$__internal_accurate_pow) ;  /* 0x0000000400747944 */ /* 0x001fea0003c00000 */
[----:B------:R-:W-:Y:S05]  /*01e0*/  BSYNC.RECONVERGENT B0 ;  /* 0x0000000000007941 */ /* 0x000fea0003800200 */
.L_x_0:
[----:B------:R-:W2:Y:S04]  /*01f0*/  LD.E.64 R36, desc[UR6][R8.64+0x8] ;  /* 0x0000080608247980 */ /* 0x000ea8000c101b00 */
[----:B------:R-:W2:Y:S01]  /*0200*/  LD.E.64 R6, desc[UR6][R6.64+0x8] ;  /* 0x0000080606067980 */ /* 0x000ea2000c101b00 */
[C---:B------:R-:W-:Y:S01]  /*0210*/  DADD R18, R4.reuse, 2 ;  /* 0x4000000004127429 */ /* 0x040fe20000000000 */
[----:B------:R-:W-:Y:S01]  /*0220*/  BSSY.RECONVERGENT B0, `(.L_x_1) ;  /* 0x0000011000007945 */ /* 0x000fe20003800200 */
[C---:B------:R-:W-:Y:S02]  /*0230*/  DSETP.NEU.AND P1, PT, R4.reuse, RZ, PT ;  /* 0x000000ff0400722a */ /* 0x040fe40003f2d000 */
[----:B------:R-:W-:-:S04]  /*0240*/  DSETP.NEU.AND P0, PT, R4, 1, PT ;  /* 0x3ff000000400742a */ /* 0x000fc80003f0d000 */
[----:B------:R-:W-:Y:S02]  /*0250*/  FSEL R17, R20, RZ, P1 ;  /* 0x000000ff14117208 */ /* 0x000fe40000800000 */
[----:B------:R-:W-:Y:S02]  /*0260*/  LOP3.LUT R18, R19, 0x7ff00000, RZ, 0xc0, !PT ;  /* 0x7ff0000013127812 */ /* 0x000fe400078ec0ff */
[----:B------:R-:W-:Y:S02]  /*0270*/  FSEL R16, R16, RZ, P1 ;  /* 0x000000ff10107208 */ /* 0x000fe40000800000 */
[----:B------:R-:W-:Y:S01]  /*0280*/  ISETP.NE.AND P2, PT, R18, 0x7ff00000, PT ;  /* 0x7ff000001200780c */ /* 0x000fe20003f45270 */
[----:B--2---:R-:W-:-:S08]  /*0290*/  DADD R36, R36, -R6 ;  /* 0x0000000024247229 */ /* 0x004fd00000000806 */
[----:B------:R-:W-:-:S10]  /*02a0*/  DADD R34, -RZ, |R36| ;  /* 0x00000000ff227229 */ /* 0x000fd40000000524 */
[----:B------:R-:W-:Y:S01]  /*02b0*/  IMAD.MOV.U32 R20, RZ, RZ, R34 ;  /* 0x000000ffff147224 */ /* 0x000fe200078e0022 */
[----:B------:R-:W-:Y:S06]  /*02c0*/  @P2 BRA `(.L_x_2) ;  /* 0x0000000000182947 */ /* 0x000fec0003800000 */
[----:B------:R-:W-:-:S14]  /*02d0*/  DSETP.NAN.AND P1, PT, R4, R4, PT ;  /* 0x000000040400722a */ /* 0x000fdc0003f28000 */
[----:B------:R-:W-:Y:S01]  /*02e0*/  @P1 DADD R16, R4, 2 ;  /* 0x4000000004101429 */ /* 0x000fe20000000000 */
[----:B------:R-:W-:Y:S10]  /*02f0*/  @P1 BRA `(.L_x_2) ;  /* 0x00000000000c1947 */ /* 0x000ff40003800000 */
[----:B------:R-:W-:-:S14]  /*0300*/  DSETP.NEU.AND P1, PT, |R4|, +INF , PT ;  /* 0x7ff000000400742a */ /* 0x000fdc0003f2d200 */
[----:B------:R-:W-:Y:S01]  /*0310*/  @!P1 IMAD.MOV.U32 R16, RZ, RZ, 0x0 ;  /* 0x00000000ff109424 */ /* 0x000fe200078e00ff */
[----:B------:R-:W-:-:S07]  /*0320*/  @!P1 MOV R17, 0x7ff00000 ;  /* 0x7ff0000000119802 */ /* 0x000fce0000000f00 */
.L_x_2:
[----:B------:R-:W-:Y:S05]  /*0330*/  BSYNC.RECONVERGENT B0 ;  /* 0x0000000000007941 */ /* 0x000fea0003800200 */
.L_x_1:
[----:B------:R-:W-:Y:S01]  /*0340*/  BSSY.RECONVERGENT B0, `(.L_x_3) ;  /* 0x0000005000007945 */ /* 0x000fe20003800200 */
[----:B------:R-:W-:Y:S02]  /*0350*/  FSEL R4, R16, RZ, P0 ;  /* 0x000000ff10047208 */ /* 0x000fe40000000000 */
[----:B------:R-:W-:Y:S02]  /*0360*/  FSEL R5, R17, 1.875, P0 ;  /* 0x3ff0000011057808 */ /* 0x000fe40000000000 */
[----:B------:R-:W-:-:S07]  /*0370*/  MOV R0, 0x390 ;  /* 0x0000039000007802 */ /* 0x000fce0000000f00 */
[----:B------:R-:W-:Y:S05]  /*0380*/  CALL.REL.NOINC `($_Z8distanceiPdPS_Pii$__internal_accurate_pow) ;  /* 0x0000000400087944 */ /* 0x000fea0003c00000 */
[----:B------:R-:W-:Y:S05]  /*0390*/  BSYNC.RECONVERGENT B0 ;  /* 0x0000000000007941 */ /* 0x000fea0003800200 */
.L_x_3:
[C---:B------:R-:W-:Y:S01]  /*03a0*/  DADD R6, R36.reuse, 2 ;  /* 0x4000000024067429 */ /* 0x040fe20000000000 */
[----:B------:R-:W-:Y:S01]  /*03b0*/  BSSY.RECONVERGENT B0, `(.L_x_4) ;  /* 0x000000e000007945 */ /* 0x000fe20003800200 */
[C---:B------:R-:W-:Y:S02]  /*03c0*/  DSETP.NEU.AND P1, PT, R36.reuse, RZ, PT ;  /* 0x000000ff2400722a */ /* 0x040fe40003f2d000 */
[----:B------:R-:W-:-:S04]  /*03d0*/  DSETP.NEU.AND P0, PT, R36, 1, PT ;  /* 0x3ff000002400742a */ /* 0x000fc80003f0d000 */
[----:B------:R-:W-:Y:S02]  /*03e0*/  FSEL R16, R16, RZ, P1 ;  /* 0x000000ff10107208 */ /* 0x000fe40000800000 */
[----:B------:R-:W-:Y:S02]  /*03f0*/  LOP3.LUT R6, R7, 0x7ff00000, RZ, 0xc0, !PT ;  /* 0x7ff0000007067812 */ /* 0x000fe400078ec0ff */
[----:B------:R-:W-:Y:S02]  /*0400*/  FSEL R17, R20, RZ, P1 ;  /* 0x000000ff14117208 */ /* 0x000fe40000800000 */
[----:B------:R-:W-:-:S13]  /*0410*/  ISETP.NE.AND P2, PT, R6, 0x7ff00000, PT ;  /* 0x7ff000000600780c */ /* 0x000fda0003f45270 */
[----:B------:R-:W-:Y:S05]  /*0420*/  @P2 BRA `(.L_x_5) ;  /* 0x0000000000182947 */ /* 0x000fea0003800000 */
[----:B------:R-:W-:-:S14]  /*0430*/  DSETP.NAN.AND P1, PT, R36, R36, PT ;  /* 0x000000242400722a */ /* 0x000fdc0003f28000 */
[----:B------:R-:W-:Y:S01]  /*0440*/  @P1 DADD R16, R36, 2 ;  /* 0x4000000024101429 */ /* 0x000fe20000000000 */
[----:B------:R-:W-:Y:S10]  /*0450*/  @P1 BRA `(.L_x_5) ;  /* 0x00000000000c1947 */ /* 0x000ff40003800000 */
[----:B------:R-:W-:-:S14]  /*0460*/  DSETP.NEU.AND P1, PT, |R36|, +INF , PT ;  /* 0x7ff000002400742a */ /* 0x000fdc0003f2d200 */
[----:B------:R-:W-:Y:S02]  /*0470*/  @!P1 IMAD.MOV.U32 R16, RZ, RZ, 0x0 ;  /* 0x00000000ff109424 */ /* 0x000fe400078e00ff */
[----:B------:R-:W-:-:S07]  /*0480*/  @!P1 IMAD.MOV.U32 R17, RZ, RZ, 0x7ff00000 ;  /* 0x7ff00000ff119424 */ /* 0x000fce00078e00ff */
.L_x_5:
[----:B------:R-:W-:Y:S05]  /*0490*/  BSYNC.RECONVERGENT B0 ;  /* 0x0000000000007941 */ /* 0x000fea0003800200 */
.L_x_4:
[----:B------:R-:W-:Y:S01]  /*04a0*/  FSEL R6, R16, RZ, P0 ;  /* 0x000000ff10067208 */ /* 0x000fe20000000000 */
[----:B------:R-:W-:Y:S01]  /*04b0*/  BSSY.RECONVERGENT B0, `(.L_x_6) ;  /* 0x0000010000007945 */ /* 0x000fe20003800200 */
[----:B------:R-:W-:-:S06]  /*04c0*/  FSEL R7, R17, 1.875, P0 ;  /* 0x3ff0000011077808 */ /* 0x000fcc0000000000 */
[----:B------:R-:W-:-:S10]  /*04d0*/  DADD R4, R4, R6 ;  /* 0x0000000004047229 */ /* 0x000fd40000000006 */
[----:B------:R-:W0:Y:S02]  /*04e0*/  F2F.F32.F64 R5, R4 ;  /* 0x0000000400057310 */ /* 0x000e240000301000 */
[----:B0-----:R-:W-:-:S06]  /*04f0*/  VIADD R0, R5, 0xf3000000 ;  /* 0xf300000005007836 */ /* 0x001fcc0000000000 */
[----:B------:R0:W1:Y:S01]  /*0500*/  MUFU.RSQ R6, R5 ;  /* 0x0000000500067308 */ /* 0x0000620000001400 */
[----:B------:R-:W-:-:S13]  /*0510*/  ISETP.GT.U32.AND P0, PT, R0, 0x727fffff, PT ;  /* 0x727fffff0000780c */ /* 0x000fda0003f04070 */
[----:B0-----:R-:W-:Y:S05]  /*0520*/  @!P0 BRA `(.L_x_7) ;  /* 0x0000000000108947 */ /* 0x001fea0003800000 */
[----:B------:R-:W-:-:S07]  /*0530*/  MOV R9, 0x550 ;  /* 0x0000055000097802 */ /* 0x000fce0000000f00 */
[----:B-1----:R-:W-:Y:S05]  /*0540*/  CALL.REL.NOINC `($__internal_0_$__cuda_sm20_sqrt_rn_f32_slowpath) ;  /* 0x0000000000387944 */ /* 0x002fea0003c00000 */
[----:B------:R-:W-:Y:S01]  /*0550*/  MOV R4, R0 ;  /* 0x0000000000047202 */ /* 0x000fe20000000f00 */
[----:B------:R-:W-:Y:S06]  /*0560*/  BRA `(.L_x_8) ;  /* 0x0000000000107947 */ /* 0x000fec0003800000 */
.L_x_7:
[----:B-1----:R-:W-:Y:S01]  /*0570*/  FMUL.FTZ R4, R5, R6 ;  /* 0x0000000605047220 */ /* 0x002fe20000410000 */
[----:B------:R-:W-:-:S03]  /*0580*/  FMUL.FTZ R0, R6, 0.5 ;  /* 0x3f00000006007820 */ /* 0x000fc60000410000 */
[----:B------:R-:W-:-:S04]  /*0590*/  FFMA R5, -R4, R4, R5 ;  /* 0x0000000404057223 */ /* 0x000fc80000000105 */
[----:B------:R-:W-:-:S07]  /*05a0*/  FFMA R4, R5, R0, R4 ;  /* 0x0000000005047223 */ /* 0x000fce0000000004 */
.L_x_8:
[----:B------:R-:W-:Y:S05]  /*05b0*/  BSYNC.RECONVERGENT B0 ;  /* 0x0000000000007941 */ /* 0x000fea0003800200 */
.L_x_6:
[----:B------:R-:W0:Y:S01]  /*05c0*/  F2F.F64.F32 R4, R4 ;  /* 0x0000000400047310 */ /* 0x000e220000201800 */
[----:B------:R-:W-:-:S04]  /*05d0*/  IMAD.WIDE.U32 R6, R2, 0x8, R14 ;  /* 0x0000000802067825 */ /* 0x000fc800078e000e */
[----:B------:R-:W-:-:S05]  /*05e0*/  IMAD.IADD R2, R3, 0x1, R2 ;  /* 0x0000000103027824 */ /* 0x000fca00078e0202 */
[----:B------:R-:W-:Y:S01]  /*05f0*/  ISETP.GE.U32.AND P0, PT, R2, UR4, PT ;  /* 0x0000000402007c0c */ /* 0x000fe2000bf06070 */
[----:B0-----:R1:W-:-:S12]  /*0600*/  STG.E.64 desc[UR6][R6.64], R4 ;  /* 0x0000000406007986 */ /* 0x0013d8000c101b06 */
[----:B------:R-:W-:Y:S05]  /*0610*/  @!P0 BRA `(.L_x_9) ;  /* 0xfffffff800b48947 */ /* 0x000fea000383ffff */
[----:B------:R-:W-:Y:S05]  /*0620*/  EXIT ;  /* 0x000000000000794d */ /* 0x000fea0003800000 */
        .weak           $__internal_0_$__cuda_sm20_sqrt_rn_f32_slowpath
        .type           $__internal_0_$__cuda_sm20_sqrt_rn_f32_slowpath,@function
        .size           $__internal_0_$__cuda_sm20_sqrt_rn_f32_slowpath,($_Z8distanceiPdPS_Pii$__internal_accurate_pow - $__internal_0_$__cuda_sm20_sqrt_rn_f32_slowpath)
$__internal_0_$__cuda_sm20_sqrt_rn_f32_slowpath:
[----:B------:R-:W-:-:S13]  /*0630*/  LOP3.LUT P0, RZ, R5, 0x7fffffff, RZ, 0xc0, !PT ;  /* 0x7fffffff05ff7812 */ /* 0x000fda000780c0ff */
[----:B------:R-:W-:Y:S01]  /*0640*/  @!P0 IMAD.MOV.U32 R4, RZ, RZ, R5 ;  /* 0x000000ffff048224 */ /* 0x000fe200078e0005 */
[----:B------:R-:W-:Y:S06]  /*0650*/  @!P0 BRA `(.L_x_10) ;  /* 0x0000000000448947 */ /* 0x000fec0003800000 */
[----:B------:R-:W-:Y:S01]  /*0660*/  FSETP.GEU.FTZ.AND P0, PT, R5, RZ, PT ;  /* 0x000000ff0500720b */ /* 0x000fe20003f1e000 */
[----:B------:R-:W-:-:S12]  /*0670*/  IMAD.MOV.U32 R0, RZ, RZ, R5 ;  /* 0x000000ffff007224 */ /* 0x000fd800078e0005 */
[----:B------:R-:W-:Y:S01]  /*0680*/  @!P0 MOV R4, 0x7fffffff ;  /* 0x7fffffff00048802 */ /* 0x000fe20000000f00 */
[----:B------:R-:W-:Y:S06]  /*0690*/  @!P0 BRA `(.L_x_10) ;  /* 0x0000000000348947 */ /* 0x000fec0003800000 */
[----:B------:R-:W-:-:S13]  /*06a0*/  FSETP.GTU.FTZ.AND P0, PT, |R0|, +INF , PT ;  /* 0x7f8000000000780b */ /* 0x000fda0003f1c200 */
[----:B------:R-:W-:Y:S01]  /*06b0*/  @P0 FADD.FTZ R4, R0, 1 ;  /* 0x3f80000000040421 */ /* 0x000fe20000010000 */
[----:B------:R-:W-:Y:S06]  /*06c0*/  @P0 BRA `(.L_x_10) ;  /* 0x0000000000280947 */ /* 0x000fec0003800000 */
[----:B------:R-:W-:-:S13]  /*06d0*/  FSETP.NEU.FTZ.AND P0, PT, |R0|, +INF , PT ;  /* 0x7f8000000000780b */ /* 0x000fda0003f1d200 */
[----:B------:R-:W-:-:S04]  /*06e0*/  @P0 FFMA R5, R0, 1.84467440737095516160e+19, RZ ;  /* 0x5f80000000050823 */ /* 0x000fc800000000ff */
[----:B------:R-:W0:Y:S02]  /*06f0*/  @P0 MUFU.RSQ R4, R5 ;  /* 0x0000000500040308 */ /* 0x000e240000001400 */
[----:B0-----:R-:W-:Y:S01]  /*0700*/  @P0 FMUL.FTZ R6, R5, R4 ;  /* 0x0000000405060220 */ /* 0x001fe20000410000 */
[----:B------:R-:W-:Y:S01]  /*0710*/  @P0 FMUL.FTZ R8, R4, 0.5 ;  /* 0x3f00000004080820 */ /* 0x000fe20000410000 */
[----:B------:R-:W-:Y:S02]  /*0720*/  @!P0 IMAD.MOV.U32 R4, RZ, RZ, R0 ;  /* 0x000000ffff048224 */ /* 0x000fe400078e0000 */
[----:B------:R-:W-:-:S04]  /*0730*/  @P0 FADD.FTZ R7, -R6, -RZ ;  /* 0x800000ff06070221 */ /* 0x000fc80000010100 */
[----:B------:R-:W-:-:S04]  /*0740*/  @P0 FFMA R7, R6, R7, R5 ;  /* 0x0000000706070223 */ /* 0x000fc80000000005 */
[----:B------:R-:W-:-:S04]  /*0750*/  @P0 FFMA R7, R7, R8, R6 ;  /* 0x0000000807070223 */ /* 0x000fc80000000006 */
[----:B------:R-:W-:-:S07]  /*0760*/  @P0 FMUL.FTZ R4, R7, 2.3283064365386962891e-10 ;  /* 0x2f80000007040820 */ /* 0x000fce0000410000 */
.L_x_10:
[----:B------:R-:W-:Y:S02]  /*0770*/  HFMA2 R5, -RZ, RZ, 0, 0 ;  /* 0x00000000ff057431 */ /* 0x000fe400000001ff */
[----:B------:R-:W-:Y:S02]  /*0780*/  IMAD.MOV.U32 R0, RZ, RZ, R4 ;  /* 0x000000ffff007224 */ /* 0x000fe400078e0004 */
[----:B------:R-:W-:-:S04]  /*0790*/  IMAD.MOV.U32 R4, RZ, RZ, R9 ;  /* 0x000000ffff047224 */ /* 0x000fc800078e0009 */
[----:B------:R-:W-:Y:S05]  /*07a0*/  RET.REL.NODEC R4 `(_Z8distanceiPdPS_Pii) ;  /* 0xfffffff804147950 */ /* 0x000fea0003c3ffff */
        .type           $_Z8distanceiPdPS_Pii$__internal_accurate_pow,@function
        .size           $_Z8distanceiPdPS_Pii$__internal_accurate_pow,(.L_x_14 - $_Z8distanceiPdPS_Pii$__internal_accurate_pow)
$_Z8distanceiPdPS_Pii$__internal_accurate_pow:
[----:B------:R-:W-:Y:S01]  /*07b0*/  ISETP.GT.U32.AND P0, PT, R35, 0xfffff, PT ;  /* 0x000fffff2300780c */ /* 0x000fe20003f04070 */
[----:B------:R-:W-:Y:S01]  /*07c0*/  IMAD.MOV.U32 R34, RZ, RZ, R20 ;  /* 0x000000ffff227224 */ /* 0x000fe200078e0014 */
[----:B------:R-:W-:Y:S01]  /*07d0*/  MOV R27, 0x3ed0f5d2 ;  /* 0x3ed0f5d2001b7802 */ /* 0x000fe20000000f00 */
[----:B------:R-:W-:Y:S01]  /*07e0*/  IMAD.MOV.U32 R18, RZ, RZ, R35 ;  /* 0x000000ffff127224 */ /* 0x000fe200078e0023 */
[----:B------:R-:W-:Y:S01]  /*07f0*/  UMOV UR8, 0x7d2cafe2 ;  /* 0x7d2cafe200087882 */ /* 0x000fe20000000000 */
[----:B------:R-:W-:Y:S01]  /*0800*/  IMAD.MOV.U32 R24, RZ, RZ, RZ ;  /* 0x000000ffff187224 */ /* 0x000fe200078e00ff */
[----:B------:R-:W-:Y:S01]  /*0810*/  UMOV UR9, 0x3eb0f5ff ;  /* 0x3eb0f5ff00097882 */ /* 0x000fe20000000000 */
[----:B------:R-:W-:Y:S01]  /*0820*/  IMAD.MOV.U32 R26, RZ, RZ, 0x41ad3b5a ;  /* 0x41ad3b5aff1a7424 */ /* 0x000fe200078e00ff */
[----:B------:R-:W-:Y:S01]  /*0830*/  UMOV UR10, 0x3b39803f ;  /* 0x3b39803f000a7882 */ /* 0x000fe20000000000 */
[----:B------:R-:W-:-:S04]  /*0840*/  UMOV UR11, 0x3c7abc9e ;  /* 0x3c7abc9e000b7882 */ /* 0x000fc80000000000 */
[----:B------:R-:W-:Y:S01]  /*0850*/  @!P0 DMUL R16, R34, 1.80143985094819840000e+16 ;  /* 0x4350000022108828 */ /* 0x000fe20000000000 */
[----:B------:R-:W-:-:S09]  /*0860*/  SHF.R.U32.HI R35, RZ, 0x14, R35 ;  /* 0x00000014ff237819 */ /* 0x000fd20000011623 */
[----:B------:R-:W-:Y:S01]  /*0870*/  @!P0 MOV R18, R17 ;  /* 0x0000001100128202 */ /* 0x000fe20000000f00 */
[----:B------:R-:W-:Y:S01]  /*0880*/  @!P0 IMAD.MOV.U32 R20, RZ, RZ, R16 ;  /* 0x000000ffff148224 */ /* 0x000fe200078e0010 */
[----:B------:R-:W-:Y:S02]  /*0890*/  @!P0 LEA.HI R35, R17, 0xffffffca, RZ, 0xc ;  /* 0xffffffca11238811 */ /* 0x000fe400078f60ff */
[----:B------:R-:W-:Y:S02]  /*08a0*/  LOP3.LUT R18, R18, 0x800fffff, RZ, 0xc0, !PT ;  /* 0x800fffff12127812 */ /* 0x000fe400078ec0ff */
[----:B------:R-:W-:Y:S02]  /*08b0*/  IADD3 R16, PT, PT, R35, -0x3ff, RZ ;  /* 0xfffffc0123107810 */ /* 0x000fe40007ffe0ff */
[----:B------:R-:W-:-:S04]  /*08c0*/  LOP3.LUT R21, R18, 0x3ff00000, RZ, 0xfc, !PT ;  /* 0x3ff0000012157812 */ /* 0x000fc800078efcff */
[----:B------:R-:W-:-:S13]  /*08d0*/  ISETP.GE.U32.AND P1, PT, R21, 0x3ff6a09f, PT ;  /* 0x3ff6a09f1500780c */ /* 0x000fda0003f26070 */
[----:B------:R-:W-:Y:S02]  /*08e0*/  @P1 VIADD R19, R21, 0xfff00000 ;  /* 0xfff0000015131836 */ /* 0x000fe40000000000 */
[----:B------:R-:W-:-:S03]  /*08f0*/  @P1 VIADD R16, R35, 0xfffffc02 ;  /* 0xfffffc0223101836 */ /* 0x000fc60000000000 */
[----:B------:R-:W-:-:S06]  /*0900*/  @P1 MOV R21, R19 ;  /* 0x0000001300151202 */ /* 0x000fcc0000000f00 */
[C---:B------:R-:W-:Y:S02]  /*0910*/  DADD R22, R20.reuse, 1 ;  /* 0x3ff0000014167429 */ /* 0x040fe40000000000 */
[----:B------:R-:W-:-:S04]  /*0920*/  DADD R20, R20, -1 ;  /* 0xbff0000014147429 */ /* 0x000fc80000000000 */
[----:B------:R-:W0:Y:S02]  /*0930*/  MUFU.RCP64H R25, R23 ;  /* 0x0000001700197308 */ /* 0x000e240000001800 */
[----:B0-----:R-:W-:-:S08]  /*0940*/  DFMA R18, -R22, R24, 1 ;  /* 0x3ff000001612742b */ /* 0x001fd00000000118 */
[----:B------:R-:W-:-:S08]  /*0950*/  DFMA R18, R18, R18, R18 ;  /* 0x000000121212722b */ /* 0x000fd00000000012 */
[----:B------:R-:W-:-:S08]  /*0960*/  DFMA R24, R24, R18, R24 ;  /* 0x000000121818722b */ /* 0x000fd00000000018 */
[----:B------:R-:W-:-:S08]  /*0970*/  DMUL R18, R20, R24 ;  /* 0x0000001814127228 */ /* 0x000fd00000000000 */
[----:B------:R-:W-:-:S08]  /*0980*/  DFMA R18, R20, R24, R18 ;  /* 0x000000181412722b */ /* 0x000fd00000000012 */
[----:B------:R-:W-:-:S08]  /*0990*/  DMUL R30, R18, R18 ;  /* 0x00000012121e7228 */ /* 0x000fd00000000000 */
[----:B------:R-:W-:Y:S01]  /*09a0*/  DFMA R22, R30, UR8, R26 ;  /* 0x000000081e167c2b */ /* 0x000fe2000800001a */
[----:B------:R-:W-:Y:S01]  /*09b0*/  UMOV UR8, 0x75488a3f ;  /* 0x75488a3f00087882 */ /* 0x000fe20000000000 */
[----:B------:R-:W-:-:S06]  /*09c0*/  UMOV UR9, 0x3ef3b20a ;  /* 0x3ef3b20a00097882 */ /* 0x000fcc0000000000 */
[----:B------:R-:W-:Y:S01]  /*09d0*/  DFMA R22, R30, R22, UR8 ;  /* 0x000000081e167e2b */ /* 0x000fe20008000016 */
[----:B------:R-:W-:Y:S01]  /*09e0*/  UMOV UR8, 0xe4faecd5 ;  /* 0xe4faecd500087882 */ /* 0x000fe20000000000 */
[----:B------:R-:W-:-:S06]  /*09f0*/  UMOV UR9, 0x3f1745cd ;  /* 0x3f1745cd00097882 */ /* 0x000fcc0000000000 */
[----:B------:R-:W-:Y:S01]  /*0a00*/  DFMA R22, R30, R22, UR8 ;  /* 0x000000081e167e2b */ /* 0x000fe20008000016 */
[----:B------:R-:W-:Y:S01]  /*0a10*/  UMOV UR8, 0x258a578b ;  /* 0x258a578b00087882 */ /* 0x000fe20000000000 */
[----:B------:R-:W-:-:S06]  /*0a20*/  UMOV UR9, 0x3f3c71c7 ;  /* 0x3f3c71c700097882 */ /* 0x000fcc0000000000 */
[----:B------:R-:W-:Y:S01]  /*0a30*/  DFMA R28, R30, R22, UR8 ;  /* 0x000000081e1c7e2b */ /* 0x000fe20008000016 */
[----:B------:R-:W-:Y:S01]  /*0a40*/  UMOV UR8, 0x9242b910 ;  /* 0x9242b91000087882 */ /* 0x000fe20000000000 */
[----:B------:R-:W-:Y:S01]  /*0a50*/  UMOV UR9, 0x3f624924 ;  /* 0x3f62492400097882 */ /* 0x000fe20000000000 */
[----:B------:R-:W-:-:S05]  /*0a60*/  DADD R22, R20, -R18 ;  /* 0x0000000014167229 */ /* 0x000fca0000000812 */
[----:B------:R-:W-:Y:S01]  /*0a70*/  DFMA R28, R30, R28, UR8 ;  /* 0x000000081e1c7e2b */ /* 0x000fe2000800001c */
[----:B------:R-:W-:Y:S01]  /*0a80*/  UMOV UR8, 0x99999dfb ;  /* 0x99999dfb00087882 */ /* 0x000fe20000000000 */
[----:B------:R-:W-:Y:S01]  /*0a90*/  UMOV UR9, 0x3f899999 ;  /* 0x3f89999900097882 */ /* 0x000fe20000000000 */
[----:B------:R-:W-:-:S05]  /*0aa0*/  DADD R22, R22, R22 ;  /* 0x0000000016167229 */ /* 0x000fca0000000016 */
[----:B------:R-:W-:Y:S01]  /*0ab0*/  DFMA R28, R30, R28, UR8 ;  /* 0x000000081e1c7e2b */ /* 0x000fe2000800001c */
[----:B------:R-:W-:Y:S01]  /*0ac0*/  UMOV UR8, 0x55555555 ;  /* 0x5555555500087882 */ /* 0x000fe20000000000 */
[----:B------:R-:W-:Y:S01]  /*0ad0*/  UMOV UR9, 0x3fb55555 ;  /* 0x3fb5555500097882 */ /* 0x000fe20000000000 */
[----:B------:R-:W-:-:S05]  /*0ae0*/  DFMA R22, R20, -R18, R22 ;  /* 0x800000121416722b */ /* 0x000fca0000000016 */
[----:B------:R-:W-:-:S03]  /*0af0*/  DFMA R20, R30, R28, UR8 ;  /* 0x000000081e147e2b */ /* 0x000fc6000800001c */
[----:B------:R-:W-:Y:S02]  /*0b00*/  DMUL R22, R24, R22 ;  /* 0x0000001618167228 */ /* 0x000fe40000000000 */
[----:B------:R-:W-:-:S03]  /*0b10*/  DMUL R24, R18, R18 ;  /* 0x0000001212187228 */ /* 0x000fc60000000000 */
[----:B------:R-:W-:Y:S01]  /*0b20*/  DADD R26, -R20, UR8 ;  /* 0x00000008141a7e29 */ /* 0x000fe20008000100 */
[----:B------:R-:W-:Y:S01]  /*0b30*/  UMOV UR8, 0xb9e7b0 ;  /* 0x00b9e7b000087882 */ /* 0x000fe20000000000 */
[----:B------:R-:W-:-:S03]  /*0b40*/  UMOV UR9, 0x3c46a4cb ;  /* 0x3c46a4cb00097882 */ /* 0x000fc60000000000 */
[----:B------:R-:W-:-:S03]  /*0b50*/  DMUL R32, R18, R24 ;  /* 0x0000001812207228 */ /* 0x000fc60000000000 */
[----:B------:R-:W-:Y:S02]  /*0b60*/  DFMA R26, R30, R28, R26 ;  /* 0x0000001c1e1a722b */ /* 0x000fe4000000001a */
[----:B------:R-:W-:Y:S01]  /*0b70*/  DFMA R28, R18, R18, -R24 ;  /* 0x00000012121c722b */ /* 0x000fe20000000818 */
[----:B------:R-:W-:Y:S02]  /*0b80*/  VIADD R31, R23, 0x100000 ;  /* 0x00100000171f7836 */ /* 0x000fe40000000000 */
[----:B------:R-:W-:-:S06]  /*0b90*/  IMAD.MOV.U32 R30, RZ, RZ, R22 ;  /* 0x000000ffff1e7224 */ /* 0x000fcc00078e0016 */
[----:B------:R-:W-:Y:S02]  /*0ba0*/  DFMA R28, R18, R30, R28 ;  /* 0x0000001e121c722b */ /* 0x000fe4000000001c */
[----:B------:R-:W-:Y:S01]  /*0bb0*/  DADD R30, R26, -UR8 ;  /* 0x800000081a1e7e29 */ /* 0x000fe20008000000 */
[----:B------:R-:W-:Y:S01]  /*0bc0*/  UMOV UR8, 0x80000000 ;  /* 0x8000000000087882 */ /* 0x000fe20000000000 */
[----:B------:R-:W-:Y:S01]  /*0bd0*/  DFMA R26, R18, R24, -R32 ;  /* 0x00000018121a722b */ /* 0x000fe20000000820 */
[----:B------:R-:W-:-:S07]  /*0be0*/  UMOV UR9, 0x43300000 ;  /* 0x4330000000097882 */ /* 0x000fce0000000000 */
[----:B------:R-:W-:Y:S02]  /*0bf0*/  DFMA R26, R22, R24, R26 ;  /* 0x00000018161a722b */ /* 0x000fe4000000001a */
[----:B------:R-:W-:-:S06]  /*0c00*/  DADD R24, R20, R30 ;  /* 0x0000000014187229 */ /* 0x000fcc000000001e */
[----:B------:R-:W-:Y:S02]  /*0c10*/  DFMA R26, R18, R28, R26 ;  /* 0x0000001c121a722b */ /* 0x000fe4000000001a */
[----:B------:R-:W-:Y:S02]  /*0c20*/  DADD R28, R20, -R24 ;  /* 0x00000000141c7229 */ /* 0x000fe40000000818 */
[----:B------:R-:W-:-:S06]  /*0c30*/  DMUL R20, R24, R32 ;  /* 0x0000002018147228 */ /* 0x000fcc0000000000 */
[----:B------:R-:W-:Y:S02]  /*0c40*/  DADD R30, R30, R28 ;  /* 0x000000001e1e7229 */ /* 0x000fe4000000001c */
[----:B------:R-:W-:-:S08]  /*0c50*/  DFMA R28, R24, R32, -R20 ;  /* 0x00000020181c722b */ /* 0x000fd00000000814 */
[----:B------:R-:W-:-:S08]  /*0c60*/  DFMA R26, R24, R26, R28 ;  /* 0x0000001a181a722b */ /* 0x000fd0000000001c */
[----:B------:R-:W-:-:S08]  /*0c70*/  DFMA R30, R30, R32, R26 ;  /* 0x000000201e1e722b */ /* 0x000fd0000000001a */
[----:B------:R-:W-:-:S08]  /*0c80*/  DADD R24, R20, R30 ;  /* 0x0000000014187229 */ /* 0x000fd0000000001e */
[--C-:B------:R-:W-:Y:S02]  /*0c90*/  DADD R26, R18, R24.reuse ;  /* 0x00000000121a7229 */ /* 0x100fe40000000018 */
[----:B------:R-:W-:-:S06]  /*0ca0*/  DADD R20, R20, -R24 ;  /* 0x0000000014147229 */ /* 0x000fcc0000000818 */
[----:B------:R-:W-:Y:S02]  /*0cb0*/  DADD R18, R18, -R26 ;  /* 0x0000000012127229 */ /* 0x000fe4000000081a */
[----:B------:R-:W-:-:S06]  /*0cc0*/  DADD R20, R30, R20 ;  /* 0x000000001e147229 */ /* 0x000fcc0000000014 */
[----:B------:R-:W-:-:S08]  /*0cd0*/  DADD R18, R24, R18 ;  /* 0x0000000018127229 */ /* 0x000fd00000000012 */
[----:B------:R-:W-:-:S08]  /*0ce0*/  DADD R18, R20, R18 ;  /* 0x0000000014127229 */ /* 0x000fd00000000012 */
[----:B------:R-:W-:Y:S01]  /*0cf0*/  DADD R22, R22, R18 ;  /* 0x0000000016167229 */ /* 0x000fe20000000012 */
[----:B------:R-:W-:Y:S01]  /*0d00*/  LOP3.LUT R18, R16, 0x80000000, RZ, 0x3c, !PT ;  /* 0x8000000010127812 */ /* 0x000fe200078e3cff */
[----:B------:R-:W-:-:S06]  /*0d10*/  IMAD.MOV.U32 R19, RZ, RZ, 0x43300000 ;  /* 0x43300000ff137424 */ /* 0x000fcc00078e00ff */
[----:B------:R-:W-:Y:S02]  /*0d20*/  DADD R20, R26, R22 ;  /* 0x000000001a147229 */ /* 0x000fe40000000016 */
[----:B------:R-:W-:Y:S01]  /*0d30*/  DADD R18, R18, -UR8 ;  /* 0x8000000812127e29 */ /* 0x000fe20008000000 */
[----:B------:R-:W-:Y:S01]  /*0d40*/  UMOV UR8, 0xfefa39ef ;  /* 0xfefa39ef00087882 */ /* 0x000fe20000000000 */
[----:B------:R-:W-:-:S04]  /*0d50*/  UMOV UR9, 0x3fe62e42 ;  /* 0x3fe62e4200097882 */ /* 0x000fc80000000000 */
[--C-:B------:R-:W-:Y:S02]  /*0d60*/  DADD R26, R26, -R20.reuse ;  /* 0x000000001a1a7229 */ /* 0x100fe40000000814 */
[----:B------:R-:W-:-:S06]  /*0d70*/  DFMA R16, R18, UR8, R20 ;  /* 0x0000000812107c2b */ /* 0x000fcc0008000014 */
[----:B------:R-:W-:Y:S02]  /*0d80*/  DADD R26, R22, R26 ;  /* 0x00000000161a7229 */ /* 0x000fe4000000001a */
[----:B------:R-:W-:-:S08]  /*0d90*/  DFMA R24, R18, -UR8, R16 ;  /* 0x8000000812187c2b */ /* 0x000fd00008000010 */
[----:B------:R-:W-:-:S08]  /*0da0*/  DADD R24, -R20, R24 ;  /* 0x0000000014187229 */ /* 0x000fd00000000118 */
[----:B------:R-:W-:-:S08]  /*0db0*/  DADD R24, R26, -R24 ;  /* 0x000000001a187229 */ /* 0x000fd00000000818 */
[----:B------:R-:W-:-:S08]  /*0dc0*/  DFMA R24, R18, UR10, R24 ;  /* 0x0000000a12187c2b */ /* 0x000fd00008000018 */
[----:B------:R-:W-:-:S08]  /*0dd0*/  DADD R18, R16, R24 ;  /* 0x0000000010127229 */ /* 0x000fd00000000018 */
[----:B------:R-:W-:Y:S02]  /*0de0*/  DADD R16, R16, -R18 ;  /* 0x0000000010107229 */ /* 0x000fe40000000812 */
[----:B------:R-:W-:-:S06]  /*0df0*/  DMUL R20, R18, 2 ;  /* 0x4000000012147828 */ /* 0x000fcc0000000000 */
[----:B------:R-:W-:Y:S02]  /*0e00*/  DADD R24, R24, R16 ;  /* 0x0000000018187229 */ /* 0x000fe40000000010 */
[----:B------:R-:W-:Y:S01]  /*0e10*/  DFMA R18, R18, 2, -R20 ;  /* 0x400000001212782b */ /* 0x000fe20000000814 */
[----:B------:R-:W-:Y:S01]  /*0e20*/  MOV R16, 0x652b82fe ;  /* 0x652b82fe00107802 */ /* 0x000fe20000000f00 */
[----:B------:R-:W-:-:S06]  /*0e30*/  IMAD.MOV.U32 R17, RZ, RZ, 0x3ff71547 ;  /* 0x3ff71547ff117424 */ /* 0x000fcc00078e00ff */
[----:B------:R-:W-:-:S08]  /*0e40*/  DFMA R24, R24, 2, R18 ;  /* 0x400000001818782b */ /* 0x000fd00000000012 */
[----:B------:R-:W-:-:S08]  /*0e50*/  DADD R18, R20, R24 ;  /* 0x0000000014127229 */ /* 0x000fd00000000018 */
[----:B------:R-:W-:Y:S02]  /*0e60*/  DFMA R16, R18, R16, 6.75539944105574400000e+15 ;  /* 0x433800001210742b */ /* 0x000fe40000000010 */
[----:B------:R-:W-:Y:S01]  /*0e70*/  FSETP.GEU.AND P0, PT, |R19|, 4.1917929649353027344, PT ;  /* 0x4086232b1300780b */ /* 0x000fe20003f0e200 */
[----:B------:R-:W-:-:S05]  /*0e80*/  DADD R20, R20, -R18 ;  /* 0x0000000014147229 */ /* 0x000fca0000000812 */
[----:B------:R-:W-:-:S03]  /*0e90*/  DADD R22, R16, -6.75539944105574400000e+15 ;  /* 0xc338000010167429 */ /* 0x000fc60000000000 */
[----:B------:R-:W-:-:S05]  /*0ea0*/  DADD R24, R24, R20 ;  /* 0x0000000018187229 */ /* 0x000fca0000000014 */
[----:B------:R-:W-:Y:S01]  /*0eb0*/  DFMA R26, R22, -UR8, R18 ;  /* 0x80000008161a7c2b */ /* 0x000fe20008000012 */
[----:B------:R-:W-:Y:S01]  /*0ec0*/  UMOV UR8, 0x3b39803f ;  /* 0x3b39803f00087882 */ /* 0x000fe20000000000 */
[----:B------:R-:W-:-:S06]  /*0ed0*/  UMOV UR9, 0x3c7abc9e ;  /* 0x3c7abc9e00097882 */ /* 0x000fcc0000000000 */
[----:B------:R-:W-:Y:S01]  /*0ee0*/  DFMA R22, R22, -UR8, R26 ;  /* 0x8000000816167c2b */ /* 0x000fe2000800001a */
[----:B------:R-:W-:Y:S01]  /*0ef0*/  UMOV UR8, 0x69ce2bdf ;  /* 0x69ce2bdf00087882 */ /* 0x000fe20000000000 */
[----:B------:R-:W-:Y:S01]  /*0f00*/  IMAD.MOV.U32 R26, RZ, RZ, -0x35dec16 ;  /* 0xfca213eaff1a7424 */ /* 0x000fe200078e00ff */
[----:B------:R-:W-:Y:S01]  /*0f10*/  MOV R27, 0x3e928af3 ;  /* 0x3e928af3001b7802 */ /* 0x000fe20000000f00 */
[----:B------:R-:W-:-:S05]  /*0f20*/  UMOV UR9, 0x3e5ade15 ;  /* 0x3e5ade1500097882 */ /* 0x000fca0000000000 */
        /* <DEDUP_REMOVED lines=24> */
[----:B------:R-:W-:-:S08]  /*10b0*/  DFMA R26, R22, R26, UR8 ;  /* 0x00000008161a7e2b */ /* 0x000fd0000800001a */
[----:B------:R-:W-:-:S08]  /*10c0*/  DFMA R26, R22, R26, 1 ;  /* 0x3ff00000161a742b */ /* 0x000fd0000000001a */
[----:B------:R-:W-:-:S10]  /*10d0*/  DFMA R22, R22, R26, 1 ;  /* 0x3ff000001616742b */ /* 0x000fd4000000001a */
[----:B------:R-:W-:Y:S02]  /*10e0*/  IMAD R21, R16, 0x100000, R23 ;  /* 0x0010000010157824 */ /* 0x000fe400078e0217 */
[----:B------:R-:W-:Y:S01]  /*10f0*/  IMAD.MOV.U32 R20, RZ, RZ, R22 ;  /* 0x000000ffff147224 */ /* 0x000fe200078e0016 */
[----:B------:R-:W-:Y:S06]  /*1100*/  @!P0 BRA `(.L_x_11) ;  /* 0x0000000000308947 */ /* 0x000fec0003800000 */
[----:B------:R-:W-:Y:S01]  /*1110*/  FSETP.GEU.AND P1, PT, |R19|, 4.2275390625, PT ;  /* 0x408748001300780b */ /* 0x000fe20003f2e200 */
[C---:B------:R-:W-:Y:S02]  /*1120*/  DADD R20, R18.reuse, +INF ;  /* 0x7ff0000012147429 */ /* 0x040fe40000000000 */
[----:B------:R-:W-:-:S08]  /*1130*/  DSETP.GEU.AND P0, PT, R18, RZ, PT ;  /* 0x000000ff1200722a */ /* 0x000fd00003f0e000 */
[----:B------:R-:W-:Y:S02]  /*1140*/  FSEL R20, R20, RZ, P0 ;  /* 0x000000ff14147208 */ /* 0x000fe40000000000 */
[----:B------:R-:W-:Y:S02]  /*1150*/  @!P1 LEA.HI R17, R16, R16, RZ, 0x1 ;  /* 0x0000001010119211 */ /* 0x000fe400078f08ff */
[----:B------:R-:W-:Y:S02]  /*1160*/  FSEL R21, R21, RZ, P0 ;  /* 0x000000ff15157208 */ /* 0x000fe40000000000 */
[----:B------:R-:W-:-:S04]  /*1170*/  @!P1 SHF.R.S32.HI R17, RZ, 0x1, R17 ;  /* 0x00000001ff119819 */ /* 0x000fc80000011411 */
[----:B------:R-:W-:Y:S01]  /*1180*/  @!P1 IADD3 R16, PT, PT, R16, -R17, RZ ;  /* 0x8000001110109210 */ /* 0x000fe20007ffe0ff */
[----:B------:R-:W-:-:S03]  /*1190*/  @!P1 IMAD R23, R17, 0x100000, R23 ;  /* 0x0010000011179824 */ /* 0x000fc600078e0217 */
[----:B------:R-:W-:Y:S01]  /*11a0*/  @!P1 LEA R17, R16, 0x3ff00000, 0x14 ;  /* 0x3ff0000010119811 */ /* 0x000fe200078ea0ff */
[----:B------:R-:W-:-:S06]  /*11b0*/  @!P1 IMAD.MOV.U32 R16, RZ, RZ, RZ ;  /* 0x000000ffff109224 */ /* 0x000fcc00078e00ff */
[----:B------:R-:W-:-:S11]  /*11c0*/  @!P1 DMUL R20, R22, R16 ;  /* 0x0000001016149228 */ /* 0x000fd60000000000 */
.L_x_11:
[----:B------:R-:W-:Y:S01]  /*11d0*/  DFMA R24, R24, R20, R20 ;  /* 0x000000141818722b */ /* 0x000fe20000000014 */
[----:B------:R-:W-:Y:S01]  /*11e0*/  MOV R18, R0 ;  /* 0x0000000000127202 */ /* 0x000fe20000000f00 */
[----:B------:R-:W-:Y:S01]  /*11f0*/  DSETP.NEU.AND P0, PT, |R20|, +INF , PT ;  /* 0x7ff000001400742a */ /* 0x000fe20003f0d200 */
[----:B------:R-:W-:-:S07]  /*1200*/  IMAD.MOV.U32 R19, RZ, RZ, 0x0 ;  /* 0x00000000ff137424 */ /* 0x000fce00078e00ff */
[----:B------:R-:W-:Y:S02]  /*1210*/  FSEL R16, R20, R24, !P0 ;  /* 0x0000001814107208 */ /* 0x000fe40004000000 */
[----:B------:R-:W-:Y:S01]  /*1220*/  FSEL R20, R21, R25, !P0 ;  /* 0x0000001915147208 */ /* 0x000fe20004000000 */
[----:B------:R-:W-:Y:S06]  /*1230*/  RET.REL.NODEC R18 `(_Z8distanceiPdPS_Pii) ;  /* 0xffffffec12707950 */ /* 0x000fec0003c3ffff */
.L_x_12:
[----:B------:R-:W-:-:S00]  /*1240*/  BRA `(.L_x_12) ;  /* 0xfffffffc00fc7947 */ /* 0x000fc0000383ffff */
[----:B------:R-:W-:-:S00]  /*1250*/  NOP ;  /* 0x0000000000007918 */ /* 0x000fc00000000000 */
        /* <DEDUP_REMOVED lines=10> */
.L_x_14:


//--------------------- .nv.shared.reserved.0     --------------------------
	.section	.nv.shared.reserved.0,"aw",@nobits
	.weak		__nv_reservedSMEM_offset_0_alias
	.size		__nv_reservedSMEM_offset_0_alias, 0, 64
	.other		__nv_reservedSMEM_offset_0_alias,@"STO_CUDA_RESERVED_SHARED STV_DEFAULT"
__nv_reservedSMEM_offset_0_alias:
	.zero		0
	.zero		64


//--------------------- .nv.constant0._Z8distanceiPdPS_Pii --------------------------
	.section	.nv.constant0._Z8distanceiPdPS_Pii,"a",@progbits
	.sectionflags	@""
	.align	4
.nv.constant0._Z8distanceiPdPS_Pii:
	.zero		932


//--------------------- SYMBOLS --------------------------

	.type		.nv.reservedSmem.offset0,@object
	.size		.nv.reservedSmem.offset0,0x4
